//
// Generated by NVIDIA NVVM Compiler
//
// Compiler Build ID: CL-36424714
// Cuda compilation tools, release 13.0, V13.0.88
// Based on NVVM 20.0.0
//

.version 9.0
.target sm_100
.address_size 64

	// .globl	_Z11add_vectorsPfPKfm

.visible .entry _Z11add_vectorsPfPKfm(
	.param .u64 .ptr .align 1 _Z11add_vectorsPfPKfm_param_0,
	.param .u64 .ptr .align 1 _Z11add_vectorsPfPKfm_param_1,
	.param .u64 _Z11add_vectorsPfPKfm_param_2
)
{
	.reg .pred 	%p<2>;
	.reg .b32 	%r<5>;
	.reg .b32 	%f<4>;
	.reg .b64 	%rd<10>;

	ld.param.u64 	%rd2, [_Z11add_vectorsPfPKfm_param_0];
	ld.param.u64 	%rd3, [_Z11add_vectorsPfPKfm_param_1];
	ld.param.u64 	%rd4, [_Z11add_vectorsPfPKfm_param_2];
	mov.u32 	%r1, %ctaid.x;
	mov.u32 	%r2, %ntid.x;
	mov.u32 	%r3, %tid.x;
	mad.lo.s32 	%r4, %r1, %r2, %r3;
	cvt.u64.u32 	%rd1, %r4;
	setp.le.u64 	%p1, %rd4, %rd1;
	@%p1 bra 	$L__BB0_2;
	cvta.to.global.u64 	%rd5, %rd3;
	cvta.to.global.u64 	%rd6, %rd2;
	shl.b64 	%rd7, %rd1, 2;
	add.s64 	%rd8, %rd5, %rd7;
	ld.global.f32 	%f1, [%rd8];
	add.s64 	%rd9, %rd6, %rd7;
	ld.global.f32 	%f2, [%rd9];
	add.f32 	%f3, %f1, %f2;
	st.global.f32 	[%rd9], %f3;
$L__BB0_2:
	ret;

}


// ===== COMPILED SASS (sm_100) =====

	.target	sm_100

	.elftype	@"ET_EXEC"


//--------------------- .note.nv.tkinfo           --------------------------
	.section	.note.nv.tkinfo,"",@"SHT_NOTE"
	.sectionflags	@"SHF_NOTE_NV_TKINFO"
	.tkinfo
        /*0018*/ 	.word	0x00000002
        /*0030*/ 	.string	""
        /*0030*/ 	.string	"ptxas"
        /*0030*/ 	.string	"Cuda compilation tools, release 13.0, V13.0.88"
        /*0030*/ 	.string	"Build cuda_13.0.r13.0/compiler.36424714_0"
        /*0030*/ 	.string	"-arch sm_100 -m 64 "



//--------------------- .note.nv.cuinfo           --------------------------
	.section	.note.nv.cuinfo,"",@"SHT_NOTE"
	.sectionflags	@"SHF_NOTE_NV_CUINFO"
        /*0018*/ 	.short	0x0002
        /*001a*/ 	.short	0x0064
        /*001c*/ 	.short	0x0082
	.zero		2


//--------------------- .nv.info                  --------------------------
	.section	.nv.info,"",@"SHT_CUDA_INFO"
	.align	4


	//----- nvinfo : EIATTR_REGCOUNT
	.align		4
        /*0000*/ 	.byte	0x04, 0x2f
        /*0002*/ 	.short	(.L_1 - .L_0)
	.align		4
.L_0:
        /*0004*/ 	.word	index@(_Z11add_vectorsPfPKfm)
        /*0008*/ 	.word	0x0000000a


	//----- nvinfo : EIATTR_FRAME_SIZE
	.align		4
.L_1:
        /*000c*/ 	.byte	0x04, 0x11
        /*000e*/ 	.short	(.L_3 - .L_2)
	.align		4
.L_2:
        /*0010*/ 	.word	index@(_Z11add_vectorsPfPKfm)
        /*0014*/ 	.word	0x00000000


	//----- nvinfo : EIATTR_MIN_STACK_SIZE
	.align		4
.L_3:
        /*0018*/ 	.byte	0x04, 0x12
        /*001a*/ 	.short	(.L_5 - .L_4)
	.align		4
.L_4:
        /*001c*/ 	.word	index@(_Z11add_vectorsPfPKfm)
        /*0020*/ 	.word	0x00000000
.L_5:


//--------------------- .nv.compat                --------------------------
	.section	.nv.compat,"",@"SHT_CUDA_COMPAT_INFO"
	.align	4
        /*0000*/ 	.byte	0x02, 0x09, 0x00, 0x00, 0x02, 0x02, 0x01, 0x00, 0x02, 0x05, 0x05, 0x00, 0x03, 0x07, 0x01, 0x01
        /*0010*/ 	.byte	0x02, 0x03, 0x00, 0x00, 0x02, 0x06, 0x01, 0x00, 0x04, 0x0b, 0x08, 0x00, 0x09, 0x00, 0x00, 0x00
        /*0020*/ 	.byte	0x00, 0x00, 0x00, 0x00


//--------------------- .nv.info._Z11add_vectorsPfPKfm --------------------------
	.section	.nv.info._Z11add_vectorsPfPKfm,"",@"SHT_CUDA_INFO"
	.sectionflags	@""
	.align	4


	//----- nvinfo : EIATTR_CUDA_API_VERSION
	.align		4
        /*0000*/ 	.byte	0x04, 0x37
        /*0002*/ 	.short	(.L_7 - .L_6)
.L_6:
        /*0004*/ 	.word	0x00000082


	//----- nvinfo : EIATTR_KPARAM_INFO
	.align		4
.L_7:
        /*0008*/ 	.byte	0x04, 0x17
        /*000a*/ 	.short	(.L_9 - .L_8)
.L_8:
        /*000c*/ 	.word	0x00000000
        /*0010*/ 	.short	0x0002
        /*0012*/ 	.short	0x0010
        /*0014*/ 	.byte	0x00, 0xf0, 0x21, 0x00


	//----- nvinfo : EIATTR_KPARAM_INFO
	.align		4
.L_9:
        /*0018*/ 	.byte	0x04, 0x17
        /*001a*/ 	.short	(.L_11 - .L_10)
.L_10:
        /*001c*/ 	.word	0x00000000
        /*0020*/ 	.short	0x0001
        /*0022*/ 	.short	0x0008
        /*0024*/ 	.byte	0x00, 0xf5, 0x21, 0x00


	//----- nvinfo : EIATTR_KPARAM_INFO
	.align		4
.L_11:
        /*0028*/ 	.byte	0x04, 0x17
        /*002a*/ 	.short	(.L_13 - .L_12)
.L_12:
        /*002c*/ 	.word	0x00000000
        /*0030*/ 	.short	0x0000
        /*0032*/ 	.short	0x0000
        /*0034*/ 	.byte	0x00, 0xf5, 0x21, 0x00


	//----- nvinfo : EIATTR_SPARSE_MMA_MASK
	.align		4
.L_13:
        /*0038*/ 	.byte	0x03, 0x50
        /*003a*/ 	.short	0x0000


	//----- nvinfo : EIATTR_MAXREG_COUNT
	.align		4
        /*003c*/ 	.byte	0x03, 0x1b
        /*003e*/ 	.short	0x00ff


	//----- nvinfo : EIATTR_MERCURY_ISA_VERSION
	.align		4
        /*0040*/ 	.byte	0x03, 0x5f
        /*0042*/ 	.short	0x0101


	//----- nvinfo : EIATTR_VRC_CTA_INIT_COUNT
	.align		4
        /*0044*/ 	.byte	0x02, 0x4a
	.zero		1
	.zero		1


	//----- nvinfo : EIATTR_EXIT_INSTR_OFFSETS
	.align		4
        /*0048*/ 	.byte	0x04, 0x1c
        /*004a*/ 	.short	(.L_15 - .L_14)


	//   ....[0]....
.L_14:
        /*004c*/ 	.word	0x00000080


	//   ....[1]....
        /*0050*/ 	.word	0x00000150


	//----- nvinfo : EIATTR_CBANK_PARAM_SIZE
	.align		4
.L_15:
        /*0054*/ 	.byte	0x03, 0x19
        /*0056*/ 	.short	0x0018


	//----- nvinfo : EIATTR_PARAM_CBANK
	.align		4
        /*0058*/ 	.byte	0x04, 0x0a
        /*005a*/ 	.short	(.L_17 - .L_16)
	.align		4
.L_16:
        /*005c*/ 	.word	index@(.nv.constant0._Z11add_vectorsPfPKfm)
        /*0060*/ 	.short	0x0380
        /*0062*/ 	.short	0x0018


	//----- nvinfo : EIATTR_SW_WAR
	.align		4
.L_17:
        /*0064*/ 	.byte	0x04, 0x36
        /*0066*/ 	.short	(.L_19 - .L_18)
.L_18:
        /*0068*/ 	.word	0x00000008
.L_19:


//--------------------- .nv.callgraph             --------------------------
	.section	.nv.callgraph,"",@"SHT_CUDA_CALLGRAPH"
	.align	4
	.sectionentsize	8
	.align		4
        /*0000*/ 	.word	0x00000000
	.align		4
        /*0004*/ 	.word	0xffffffff
	.align		4
        /*0008*/ 	.word	0x00000000
	.align		4
        /*000c*/ 	.word	0xfffffffe
	.align		4
        /*0010*/ 	.word	0x00000000
	.align		4
        /*0014*/ 	.word	0xfffffffd
	.align		4
        /*0018*/ 	.word	0x00000000
	.align		4
        /*001c*/ 	.word	0xfffffffc


//--------------------- .text._Z11add_vectorsPfPKfm --------------------------
	.section	.text._Z11add_vectorsPfPKfm,"ax",@progbits
	.align	128
        .global         _Z11add_vectorsPfPKfm
        .type           _Z11add_vectorsPfPKfm,@function
        .size           _Z11add_vectorsPfPKfm,(.L_x_1 - _Z11add_vectorsPfPKfm)
        .other          _Z11add_vectorsPfPKfm,@"STO_CUDA_ENTRY STV_DEFAULT"
_Z11add_vectorsPfPKfm:
.text._Z11add_vectorsPfPKfm:
[----:B------:R-:W-:Y:S01]  /*0000*/  LDC R1, c[0x0][0x37c] ;  /* 0x0000df00ff017b82 */ /* 0x000fe20000000800 */
[----:B------:R-:W0:Y:S07]  /*0010*/  S2R R3, SR_TID.X ;  /* 0x0000000000037919 */ /* 0x000e2e0000002100 */
[----:B------:R-:W0:Y:S01]  /*0020*/  S2UR UR4, SR_CTAID.X ;  /* 0x00000000000479c3 */ /* 0x000e220000002500 */
[----:B------:R-:W1:Y:S07]  /*0030*/  LDCU.64 UR6, c[0x0][0x390] ;  /* 0x00007200ff0677ac */ /* 0x000e6e0008000a00 */
[----:B------:R-:W0:Y:S02]  /*0040*/  LDC R0, c[0x0][0x360] ;  /* 0x0000d800ff007b82 */ /* 0x000e240000000800 */
[----:B0-----:R-:W-:-:S05]  /*0050*/  IMAD R0, R0, UR4, R3 ;  /* 0x0000000400007c24 */ /* 0x001fca000f8e0203 */
[----:B-1----:R-:W-:-:S04]  /*0060*/  ISETP.GE.U32.AND P0, PT, R0, UR6, PT ;  /* 0x0000000600007c0c */ /* 0x002fc8000bf06070 */
[----:B------:R-:W-:-:S13]  /*0070*/  ISETP.GE.U32.AND.EX P0, PT, RZ, UR7, PT, P0 ;  /* 0x00000007ff007c0c */ /* 0x000fda000bf06100 */
[----:B------:R-:W-:Y:S05]  /*0080*/  @P0 EXIT ;  /* 0x000000000000094d */ /* 0x000fea0003800000 */
[----:B------:R-:W0:Y:S01]  /*0090*/  LDCU.128 UR8, c[0x0][0x380] ;  /* 0x00007000ff0877ac */ /* 0x000e220008000c00 */
[----:B------:R-:W-:Y:S01]  /*00a0*/  IMAD.SHL.U32 R2, R0, 0x4, RZ ;  /* 0x0000000400027824 */ /* 0x000fe200078e00ff */
[----:B------:R-:W-:Y:S01]  /*00b0*/  SHF.R.U32.HI R0, RZ, 0x1e, R0 ;  /* 0x0000001eff007819 */ /* 0x000fe20000011600 */
[----:B------:R-:W1:Y:S03]  /*00c0*/  LDCU.64 UR4, c[0x0][0x358] ;  /* 0x00006b00ff0477ac */ /* 0x000e660008000a00 */
[C---:B0-----:R-:W-:Y:S02]  /*00d0*/  IADD3 R4, P0, PT, R2.reuse, UR10, RZ ;  /* 0x0000000a02047c10 */ /* 0x041fe4000ff1e0ff */
[----:B------:R-:W-:Y:S02]  /*00e0*/  IADD3 R2, P1, PT, R2, UR8, RZ ;  /* 0x0000000802027c10 */ /* 0x000fe4000ff3e0ff */
[----:B------:R-:W-:-:S02]  /*00f0*/  IADD3.X R5, PT, PT, R0, UR11, RZ, P0, !PT ;  /* 0x0000000b00057c10 */ /* 0x000fc400087fe4ff */
[----:B------:R-:W-:-:S03]  /*0100*/  IADD3.X R3, PT, PT, R0, UR9, RZ, P1, !PT ;  /* 0x0000000900037c10 */ /* 0x000fc60008ffe4ff */
[----:B-1----:R-:W2:Y:S04]  /*0110*/  LDG.E R4, desc[UR4][R4.64] ;  /* 0x0000000404047981 */ /* 0x002ea8000c1e1900 */
[----:B------:R-:W2:Y:S02]  /*0120*/  LDG.E R7, desc[UR4][R2.64] ;  /* 0x0000000402077981 */ /* 0x000ea4000c1e1900 */
[----:B--2---:R-:W-:-:S05]  /*0130*/  FADD R7, R4, R7 ;  /* 0x0000000704077221 */ /* 0x004fca0000000000 */
[----:B------:R-:W-:Y:S01]  /*0140*/  STG.E desc[UR4][R2.64], R7 ;  /* 0x0000000702007986 */ /* 0x000fe2000c101904 */
[----:B------:R-:W-:Y:S05]  /*0150*/  EXIT ;  /* 0x000000000000794d */ /* 0x000fea0003800000 */
.L_x_0:
[----:B------:R-:W-:-:S00]  /*0160*/  BRA `(.L_x_0) ;  /* 0xfffffffc00fc7947 */ /* 0x000fc0000383ffff */
[----:B------:R-:W-:-:S00]  /*0170*/  NOP ;  /* 0x0000000000007918 */ /* 0x000fc00000000000 */
        /* <DEDUP_REMOVED lines=8> */
.L_x_1:


//--------------------- .nv.shared.reserved.0     --------------------------
	.section	.nv.shared.reserved.0,"aw",@nobits
	.weak		__nv_reservedSMEM_offset_0_alias
	.size		__nv_reservedSMEM_offset_0_alias, 0, 64
	.other		__nv_reservedSMEM_offset_0_alias,@"STO_CUDA_RESERVED_SHARED STV_DEFAULT"
__nv_reservedSMEM_offset_0_alias:
	.zero		0
	.zero		64


//--------------------- .nv.constant0._Z11add_vectorsPfPKfm --------------------------
	.section	.nv.constant0._Z11add_vectorsPfPKfm,"a",@progbits
	.sectionflags	@""
	.align	4
.nv.constant0._Z11add_vectorsPfPKfm:
	.zero		920


//--------------------- SYMBOLS --------------------------

	.type		.nv.reservedSmem.offset0,@object
	.size		.nv.reservedSmem.offset0,0x4
